//
// Generated by NVIDIA NVVM Compiler
//
// Compiler Build ID: CL-36424714
// Cuda compilation tools, release 13.0, V13.0.88
// Based on NVVM 20.0.0
//

.version 9.0
.target sm_100
.address_size 64

	// .globl	_Z15matrix_mult_gpuPiS_S_j
// _ZZ15matrix_mult_gpuPiS_S_jE6tile_a has been demoted
// _ZZ15matrix_mult_gpuPiS_S_jE6tile_b has been demoted

.visible .entry _Z15matrix_mult_gpuPiS_S_j(
	.param .u64 .ptr .align 1 _Z15matrix_mult_gpuPiS_S_j_param_0,
	.param .u64 .ptr .align 1 _Z15matrix_mult_gpuPiS_S_j_param_1,
	.param .u64 .ptr .align 1 _Z15matrix_mult_gpuPiS_S_j_param_2,
	.param .u32 _Z15matrix_mult_gpuPiS_S_j_param_3
)
{
	.reg .pred 	%p<3>;
	.reg .b32 	%r<138>;
	.reg .b64 	%rd<13>;
	// demoted variable
	.shared .align 4 .b8 _ZZ15matrix_mult_gpuPiS_S_jE6tile_a[4096];
	// demoted variable
	.shared .align 4 .b8 _ZZ15matrix_mult_gpuPiS_S_jE6tile_b[4096];
	ld.param.u64 	%rd3, [_Z15matrix_mult_gpuPiS_S_j_param_0];
	ld.param.u64 	%rd4, [_Z15matrix_mult_gpuPiS_S_j_param_1];
	ld.param.u64 	%rd5, [_Z15matrix_mult_gpuPiS_S_j_param_2];
	ld.param.u32 	%r22, [_Z15matrix_mult_gpuPiS_S_j_param_3];
	mov.u32 	%r24, %ctaid.y;
	shl.b32 	%r25, %r24, 5;
	mov.u32 	%r1, %tid.y;
	add.s32 	%r2, %r25, %r1;
	mov.u32 	%r26, %ctaid.x;
	shl.b32 	%r3, %r26, 5;
	mov.u32 	%r4, %tid.x;
	setp.lt.u32 	%p1, %r22, 32;
	mov.b32 	%r137, 0;
	@%p1 bra 	$L__BB0_3;
	shl.b32 	%r28, %r1, 7;
	mov.u32 	%r29, _ZZ15matrix_mult_gpuPiS_S_jE6tile_a;
	add.s32 	%r5, %r29, %r28;
	shl.b32 	%r30, %r4, 2;
	add.s32 	%r6, %r5, %r30;
	mov.u32 	%r31, _ZZ15matrix_mult_gpuPiS_S_jE6tile_b;
	add.s32 	%r8, %r31, %r30;
	add.s32 	%r7, %r8, %r28;
	shr.u32 	%r32, %r22, 5;
	neg.s32 	%r135, %r32;
	mad.lo.s32 	%r134, %r22, %r2, %r4;
	mad.lo.s32 	%r33, %r1, %r22, %r4;
	add.s32 	%r133, %r33, %r3;
	shl.b32 	%r12, %r22, 5;
	cvta.to.global.u64 	%rd1, %rd3;
	cvta.to.global.u64 	%rd2, %rd4;
	mov.b32 	%r137, 0;
$L__BB0_2:
	mul.wide.u32 	%rd6, %r134, 4;
	add.s64 	%rd7, %rd1, %rd6;
	ld.global.u32 	%r34, [%rd7];
	st.shared.u32 	[%r6], %r34;
	mul.wide.u32 	%rd8, %r133, 4;
	add.s64 	%rd9, %rd2, %rd8;
	ld.global.u32 	%r35, [%rd9];
	st.shared.u32 	[%r7], %r35;
	bar.sync 	0;
	ld.shared.u32 	%r36, [%r5];
	ld.shared.u32 	%r37, [%r8];
	mad.lo.s32 	%r38, %r37, %r36, %r137;
	ld.shared.u32 	%r39, [%r5+4];
	ld.shared.u32 	%r40, [%r8+128];
	mad.lo.s32 	%r41, %r40, %r39, %r38;
	ld.shared.u32 	%r42, [%r5+8];
	ld.shared.u32 	%r43, [%r8+256];
	mad.lo.s32 	%r44, %r43, %r42, %r41;
	ld.shared.u32 	%r45, [%r5+12];
	ld.shared.u32 	%r46, [%r8+384];
	mad.lo.s32 	%r47, %r46, %r45, %r44;
	ld.shared.u32 	%r48, [%r5+16];
	ld.shared.u32 	%r49, [%r8+512];
	mad.lo.s32 	%r50, %r49, %r48, %r47;
	ld.shared.u32 	%r51, [%r5+20];
	ld.shared.u32 	%r52, [%r8+640];
	mad.lo.s32 	%r53, %r52, %r51, %r50;
	ld.shared.u32 	%r54, [%r5+24];
	ld.shared.u32 	%r55, [%r8+768];
	mad.lo.s32 	%r56, %r55, %r54, %r53;
	ld.shared.u32 	%r57, [%r5+28];
	ld.shared.u32 	%r58, [%r8+896];
	mad.lo.s32 	%r59, %r58, %r57, %r56;
	ld.shared.u32 	%r60, [%r5+32];
	ld.shared.u32 	%r61, [%r8+1024];
	mad.lo.s32 	%r62, %r61, %r60, %r59;
	ld.shared.u32 	%r63, [%r5+36];
	ld.shared.u32 	%r64, [%r8+1152];
	mad.lo.s32 	%r65, %r64, %r63, %r62;
	ld.shared.u32 	%r66, [%r5+40];
	ld.shared.u32 	%r67, [%r8+1280];
	mad.lo.s32 	%r68, %r67, %r66, %r65;
	ld.shared.u32 	%r69, [%r5+44];
	ld.shared.u32 	%r70, [%r8+1408];
	mad.lo.s32 	%r71, %r70, %r69, %r68;
	ld.shared.u32 	%r72, [%r5+48];
	ld.shared.u32 	%r73, [%r8+1536];
	mad.lo.s32 	%r74, %r73, %r72, %r71;
	ld.shared.u32 	%r75, [%r5+52];
	ld.shared.u32 	%r76, [%r8+1664];
	mad.lo.s32 	%r77, %r76, %r75, %r74;
	ld.shared.u32 	%r78, [%r5+56];
	ld.shared.u32 	%r79, [%r8+1792];
	mad.lo.s32 	%r80, %r79, %r78, %r77;
	ld.shared.u32 	%r81, [%r5+60];
	ld.shared.u32 	%r82, [%r8+1920];
	mad.lo.s32 	%r83, %r82, %r81, %r80;
	ld.shared.u32 	%r84, [%r5+64];
	ld.shared.u32 	%r85, [%r8+2048];
	mad.lo.s32 	%r86, %r85, %r84, %r83;
	ld.shared.u32 	%r87, [%r5+68];
	ld.shared.u32 	%r88, [%r8+2176];
	mad.lo.s32 	%r89, %r88, %r87, %r86;
	ld.shared.u32 	%r90, [%r5+72];
	ld.shared.u32 	%r91, [%r8+2304];
	mad.lo.s32 	%r92, %r91, %r90, %r89;
	ld.shared.u32 	%r93, [%r5+76];
	ld.shared.u32 	%r94, [%r8+2432];
	mad.lo.s32 	%r95, %r94, %r93, %r92;
	ld.shared.u32 	%r96, [%r5+80];
	ld.shared.u32 	%r97, [%r8+2560];
	mad.lo.s32 	%r98, %r97, %r96, %r95;
	ld.shared.u32 	%r99, [%r5+84];
	ld.shared.u32 	%r100, [%r8+2688];
	mad.lo.s32 	%r101, %r100, %r99, %r98;
	ld.shared.u32 	%r102, [%r5+88];
	ld.shared.u32 	%r103, [%r8+2816];
	mad.lo.s32 	%r104, %r103, %r102, %r101;
	ld.shared.u32 	%r105, [%r5+92];
	ld.shared.u32 	%r106, [%r8+2944];
	mad.lo.s32 	%r107, %r106, %r105, %r104;
	ld.shared.u32 	%r108, [%r5+96];
	ld.shared.u32 	%r109, [%r8+3072];
	mad.lo.s32 	%r110, %r109, %r108, %r107;
	ld.shared.u32 	%r111, [%r5+100];
	ld.shared.u32 	%r112, [%r8+3200];
	mad.lo.s32 	%r113, %r112, %r111, %r110;
	ld.shared.u32 	%r114, [%r5+104];
	ld.shared.u32 	%r115, [%r8+3328];
	mad.lo.s32 	%r116, %r115, %r114, %r113;
	ld.shared.u32 	%r117, [%r5+108];
	ld.shared.u32 	%r118, [%r8+3456];
	mad.lo.s32 	%r119, %r118, %r117, %r116;
	ld.shared.u32 	%r120, [%r5+112];
	ld.shared.u32 	%r121, [%r8+3584];
	mad.lo.s32 	%r122, %r121, %r120, %r119;
	ld.shared.u32 	%r123, [%r5+116];
	ld.shared.u32 	%r124, [%r8+3712];
	mad.lo.s32 	%r125, %r124, %r123, %r122;
	ld.shared.u32 	%r126, [%r5+120];
	ld.shared.u32 	%r127, [%r8+3840];
	mad.lo.s32 	%r128, %r127, %r126, %r125;
	ld.shared.u32 	%r129, [%r5+124];
	ld.shared.u32 	%r130, [%r8+3968];
	mad.lo.s32 	%r137, %r130, %r129, %r128;
	bar.sync 	0;
	add.s32 	%r135, %r135, 1;
	setp.ne.s32 	%p2, %r135, 0;
	add.s32 	%r134, %r134, 32;
	add.s32 	%r133, %r133, %r12;
	@%p2 bra 	$L__BB0_2;
$L__BB0_3:
	cvta.to.global.u64 	%rd10, %rd5;
	add.s32 	%r131, %r3, %r4;
	mad.lo.s32 	%r132, %r22, %r2, %r131;
	mul.wide.u32 	%rd11, %r132, 4;
	add.s64 	%rd12, %rd10, %rd11;
	st.global.u32 	[%rd12], %r137;
	ret;

}


// ===== COMPILED SASS (sm_100) =====

	.target	sm_100

	.elftype	@"ET_EXEC"


//--------------------- .note.nv.tkinfo           --------------------------
	.section	.note.nv.tkinfo,"",@"SHT_NOTE"
	.sectionflags	@"SHF_NOTE_NV_TKINFO"
	.tkinfo
        /*0018*/ 	.word	0x00000002
        /*0030*/ 	.string	""
        /*0030*/ 	.string	"ptxas"
        /*0030*/ 	.string	"Cuda compilation tools, release 13.0, V13.0.88"
        /*0030*/ 	.string	"Build cuda_13.0.r13.0/compiler.36424714_0"
        /*0030*/ 	.string	"-arch sm_100 -m 64 "



//--------------------- .note.nv.cuinfo           --------------------------
	.section	.note.nv.cuinfo,"",@"SHT_NOTE"
	.sectionflags	@"SHF_NOTE_NV_CUINFO"
        /*0018*/ 	.short	0x0002
        /*001a*/ 	.short	0x0064
        /*001c*/ 	.short	0x0082
	.zero		2


//--------------------- .nv.info                  --------------------------
	.section	.nv.info,"",@"SHT_CUDA_INFO"
	.align	4


	//----- nvinfo : EIATTR_REGCOUNT
	.align		4
        /*0000*/ 	.byte	0x04, 0x2f
        /*0002*/ 	.short	(.L_1 - .L_0)
	.align		4
.L_0:
        /*0004*/ 	.word	index@(_Z15matrix_mult_gpuPiS_S_j)
        /*0008*/ 	.word	0x0000001f


	//----- nvinfo : EIATTR_FRAME_SIZE
	.align		4
.L_1:
        /*000c*/ 	.byte	0x04, 0x11
        /*000e*/ 	.short	(.L_3 - .L_2)
	.align		4
.L_2:
        /*0010*/ 	.word	index@(_Z15matrix_mult_gpuPiS_S_j)
        /*0014*/ 	.word	0x00000000


	//----- nvinfo : EIATTR_MIN_STACK_SIZE
	.align		4
.L_3:
        /*0018*/ 	.byte	0x04, 0x12
        /*001a*/ 	.short	(.L_5 - .L_4)
	.align		4
.L_4:
        /*001c*/ 	.word	index@(_Z15matrix_mult_gpuPiS_S_j)
        /*0020*/ 	.word	0x00000000
.L_5:


//--------------------- .nv.compat                --------------------------
	.section	.nv.compat,"",@"SHT_CUDA_COMPAT_INFO"
	.align	4
        /*0000*/ 	.byte	0x02, 0x09, 0x00, 0x00, 0x02, 0x02, 0x01, 0x00, 0x02, 0x05, 0x05, 0x00, 0x03, 0x07, 0x01, 0x01
        /*0010*/ 	.byte	0x02, 0x03, 0x00, 0x00, 0x02, 0x06, 0x01, 0x00, 0x04, 0x0b, 0x08, 0x00, 0x09, 0x00, 0x00, 0x00
        /*0020*/ 	.byte	0x00, 0x00, 0x00, 0x00


//--------------------- .nv.info._Z15matrix_mult_gpuPiS_S_j --------------------------
	.section	.nv.info._Z15matrix_mult_gpuPiS_S_j,"",@"SHT_CUDA_INFO"
	.sectionflags	@""
	.align	4


	//----- nvinfo : EIATTR_CUDA_API_VERSION
	.align		4
        /*0000*/ 	.byte	0x04, 0x37
        /*0002*/ 	.short	(.L_7 - .L_6)
.L_6:
        /*0004*/ 	.word	0x00000082


	//----- nvinfo : EIATTR_KPARAM_INFO
	.align		4
.L_7:
        /*0008*/ 	.byte	0x04, 0x17
        /*000a*/ 	.short	(.L_9 - .L_8)
.L_8:
        /*000c*/ 	.word	0x00000000
        /*0010*/ 	.short	0x0003
        /*0012*/ 	.short	0x0018
        /*0014*/ 	.byte	0x00, 0xf0, 0x11, 0x00


	//----- nvinfo : EIATTR_KPARAM_INFO
	.align		4
.L_9:
        /*0018*/ 	.byte	0x04, 0x17
        /*001a*/ 	.short	(.L_11 - .L_10)
.L_10:
        /*001c*/ 	.word	0x00000000
        /*0020*/ 	.short	0x0002
        /*0022*/ 	.short	0x0010
        /*0024*/ 	.byte	0x00, 0xf5, 0x21, 0x00


	//----- nvinfo : EIATTR_KPARAM_INFO
	.align		4
.L_11:
        /*0028*/ 	.byte	0x04, 0x17
        /*002a*/ 	.short	(.L_13 - .L_12)
.L_12:
        /*002c*/ 	.word	0x00000000
        /*0030*/ 	.short	0x0001
        /*0032*/ 	.short	0x0008
        /*0034*/ 	.byte	0x00, 0xf5, 0x21, 0x00


	//----- nvinfo : EIATTR_KPARAM_INFO
	.align		4
.L_13:
        /*0038*/ 	.byte	0x04, 0x17
        /*003a*/ 	.short	(.L_15 - .L_14)
.L_14:
        /*003c*/ 	.word	0x00000000
        /*0040*/ 	.short	0x0000
        /*0042*/ 	.short	0x0000
        /*0044*/ 	.byte	0x00, 0xf5, 0x21, 0x00


	//----- nvinfo : EIATTR_SPARSE_MMA_MASK
	.align		4
.L_15:
        /*0048*/ 	.byte	0x03, 0x50
        /*004a*/ 	.short	0x0000


	//----- nvinfo : EIATTR_MAXREG_COUNT
	.align		4
        /*004c*/ 	.byte	0x03, 0x1b
        /*004e*/ 	.short	0x00ff


	//----- nvinfo : EIATTR_NUM_BARRIERS
	.align		4
        /*0050*/ 	.byte	0x02, 0x4c
        /*0052*/ 	.byte	0x01
	.zero		1


	//----- nvinfo : EIATTR_MERCURY_ISA_VERSION
	.align		4
        /*0054*/ 	.byte	0x03, 0x5f
        /*0056*/ 	.short	0x0101


	//----- nvinfo : EIATTR_VRC_CTA_INIT_COUNT
	.align		4
        /*0058*/ 	.byte	0x02, 0x4a
	.zero		1
	.zero		1


	//----- nvinfo : EIATTR_EXIT_INSTR_OFFSETS
	.align		4
        /*005c*/ 	.byte	0x04, 0x1c
        /*005e*/ 	.short	(.L_17 - .L_16)


	//   ....[0]....
.L_16:
        /*0060*/ 	.word	0x00000760


	//----- nvinfo : EIATTR_CBANK_PARAM_SIZE
	.align		4
.L_17:
        /*0064*/ 	.byte	0x03, 0x19
        /*0066*/ 	.short	0x001c


	//----- nvinfo : EIATTR_PARAM_CBANK
	.align		4
        /*0068*/ 	.byte	0x04, 0x0a
        /*006a*/ 	.short	(.L_19 - .L_18)
	.align		4
.L_18:
        /*006c*/ 	.word	index@(.nv.constant0._Z15matrix_mult_gpuPiS_S_j)
        /*0070*/ 	.short	0x0380
        /*0072*/ 	.short	0x001c


	//----- nvinfo : EIATTR_SW_WAR
	.align		4
.L_19:
        /*0074*/ 	.byte	0x04, 0x36
        /*0076*/ 	.short	(.L_21 - .L_20)
.L_20:
        /*0078*/ 	.word	0x00000008
.L_21:


//--------------------- .nv.callgraph             --------------------------
	.section	.nv.callgraph,"",@"SHT_CUDA_CALLGRAPH"
	.align	4
	.sectionentsize	8
	.align		4
        /*0000*/ 	.word	0x00000000
	.align		4
        /*0004*/ 	.word	0xffffffff
	.align		4
        /*0008*/ 	.word	0x00000000
	.align		4
        /*000c*/ 	.word	0xfffffffe
	.align		4
        /*0010*/ 	.word	0x00000000
	.align		4
        /*0014*/ 	.word	0xfffffffd
	.align		4
        /*0018*/ 	.word	0x00000000
	.align		4
        /*001c*/ 	.word	0xfffffffc


//--------------------- .text._Z15matrix_mult_gpuPiS_S_j --------------------------
	.section	.text._Z15matrix_mult_gpuPiS_S_j,"ax",@progbits
	.align	128
        .global         _Z15matrix_mult_gpuPiS_S_j
        .type           _Z15matrix_mult_gpuPiS_S_j,@function
        .size           _Z15matrix_mult_gpuPiS_S_j,(.L_x_3 - _Z15matrix_mult_gpuPiS_S_j)
        .other          _Z15matrix_mult_gpuPiS_S_j,@"STO_CUDA_ENTRY STV_DEFAULT"
_Z15matrix_mult_gpuPiS_S_j:
.text._Z15matrix_mult_gpuPiS_S_j:
[----:B------:R-:W-:Y:S01]  /*0000*/  LDC R1, c[0x0][0x37c] ;  /* 0x0000df00ff017b82 */ /* 0x000fe20000000800 */
[----:B------:R-:W0:Y:S07]  /*0010*/  S2R R5, SR_CTAID.Y ;  /* 0x0000000000057919 */ /* 0x000e2e0000002600 */
[----:B------:R-:W1:Y:S01]  /*0020*/  LDC R0, c[0x0][0x398] ;  /* 0x0000e600ff007b82 */ /* 0x000e620000000800 */
[----:B------:R-:W2:Y:S01]  /*0030*/  LDCU.64 UR8, c[0x0][0x358] ;  /* 0x00006b00ff0877ac */ /* 0x000ea20008000a00 */
[----:B------:R-:W-:Y:S01]  /*0040*/  HFMA2 R11, -RZ, RZ, 0, 0 ;  /* 0x00000000ff0b7431 */ /* 0x000fe200000001ff */
[----:B------:R-:W0:Y:S01]  /*0050*/  S2R R9, SR_TID.Y ;  /* 0x0000000000097919 */ /* 0x000e220000002200 */
[----:B------:R-:W3:Y:S04]  /*0060*/  S2R R4, SR_CTAID.X ;  /* 0x0000000000047919 */ /* 0x000ee80000002500 */
[----:B------:R-:W4:Y:S01]  /*0070*/  LDC.64 R22, c[0x0][0x390] ;  /* 0x0000e400ff167b82 */ /* 0x000f220000000a00 */
[----:B------:R-:W3:Y:S01]  /*0080*/  S2R R7, SR_TID.X ;  /* 0x0000000000077919 */ /* 0x000ee20000002100 */
[----:B-1----:R-:W-:-:S02]  /*0090*/  ISETP.GE.U32.AND P0, PT, R0, 0x20, PT ;  /* 0x000000200000780c */ /* 0x002fc40003f06070 */
[----:B0-----:R-:W-:Y:S02]  /*00a0*/  LEA R5, R5, R9, 0x5 ;  /* 0x0000000905057211 */ /* 0x001fe400078e28ff */
[----:B---3--:R-:W-:-:S05]  /*00b0*/  LEA R2, R4, R7, 0x5 ;  /* 0x0000000704027211 */ /* 0x008fca00078e28ff */
[----:B------:R-:W-:-:S04]  /*00c0*/  IMAD R3, R5, R0, R2 ;  /* 0x0000000005037224 */ /* 0x000fc800078e0202 */
[----:B----4-:R-:W-:Y:S01]  /*00d0*/  IMAD.WIDE.U32 R22, R3, 0x4, R22 ;  /* 0x0000000403167825 */ /* 0x010fe200078e0016 */
[----:B--2---:R-:W-:Y:S06]  /*00e0*/  @!P0 BRA `(.L_x_0) ;  /* 0x0000000400988947 */ /* 0x004fec0003800000 */
[----:B------:R-:W0:Y:S01]  /*00f0*/  S2UR UR6, SR_CgaCtaId ;  /* 0x00000000000679c3 */ /* 0x000e220000008800 */
[----:B------:R-:W-:Y:S01]  /*0100*/  UMOV UR4, 0x400 ;  /* 0x0000040000047882 */ /* 0x000fe20000000000 */
[-CC-:B------:R-:W-:Y:S01]  /*0110*/  IMAD R3, R9, R0.reuse, R7.reuse ;  /* 0x0000000009037224 */ /* 0x180fe200078e0207 */
[----:B------:R-:W-:Y:S01]  /*0120*/  UIADD3 UR5, UPT, UPT, UR4, 0x1000, URZ ;  /* 0x0000100004057890 */ /* 0x000fe2000fffe0ff */
[----:B------:R-:W-:Y:S01]  /*0130*/  IMAD R2, R5, R0, R7 ;  /* 0x0000000005027224 */ /* 0x000fe200078e0207 */
[----:B------:R-:W-:Y:S02]  /*0140*/  MOV R11, RZ ;  /* 0x000000ff000b7202 */ /* 0x000fe40000000f00 */
[----:B------:R-:W-:Y:S01]  /*0150*/  LEA R3, R4, R3, 0x5 ;  /* 0x0000000304037211 */ /* 0x000fe200078e28ff */
[----:B------:R-:W1:Y:S01]  /*0160*/  LDC.64 R20, c[0x0][0x380] ;  /* 0x0000e000ff147b82 */ /* 0x000e620000000a00 */
[----:B------:R-:W-:-:S04]  /*0170*/  SHF.R.U32.HI R4, RZ, 0x5, R0 ;  /* 0x00000005ff047819 */ /* 0x000fc80000011600 */
[----:B------:R-:W-:-:S03]  /*0180*/  IADD3 R4, PT, PT, -R4, RZ, RZ ;  /* 0x000000ff04047210 */ /* 0x000fc60007ffe1ff */
[----:B------:R-:W2:Y:S01]  /*0190*/  LDC.64 R18, c[0x0][0x388] ;  /* 0x0000e200ff127b82 */ /* 0x000ea20000000a00 */
[----:B0-----:R-:W-:Y:S02]  /*01a0*/  ULEA UR4, UR6, UR4, 0x18 ;  /* 0x0000000406047291 */ /* 0x001fe4000f8ec0ff */
[----:B------:R-:W-:-:S04]  /*01b0*/  ULEA UR5, UR6, UR5, 0x18 ;  /* 0x0000000506057291 */ /* 0x000fc8000f8ec0ff */
[----:B------:R-:W-:Y:S02]  /*01c0*/  LEA R16, R9, UR4, 0x7 ;  /* 0x0000000409107c11 */ /* 0x000fe4000f8e38ff */
[C---:B------:R-:W-:Y:S02]  /*01d0*/  LEA R6, R7.reuse, UR5, 0x2 ;  /* 0x0000000507067c11 */ /* 0x040fe4000f8e10ff */
[----:B------:R-:W-:Y:S02]  /*01e0*/  LEA R7, R7, R16, 0x2 ;  /* 0x0000001007077211 */ /* 0x000fe400078e10ff */
[----:B------:R-:W-:-:S07]  /*01f0*/  LEA R5, R9, R6, 0x7 ;  /* 0x0000000609057211 */ /* 0x000fce00078e38ff */
.L_x_1:
[----:B-1----:R-:W-:-:S04]  /*0200*/  IMAD.WIDE.U32 R24, R2, 0x4, R20 ;  /* 0x0000000402187825 */ /* 0x002fc800078e0014 */
[----:B--2---:R-:W-:Y:S02]  /*0210*/  IMAD.WIDE.U32 R8, R3, 0x4, R18 ;  /* 0x0000000403087825 */ /* 0x004fe400078e0012 */
[----:B------:R-:W2:Y:S04]  /*0220*/  LDG.E R24, desc[UR8][R24.64] ;  /* 0x0000000818187981 */ /* 0x000ea8000c1e1900 */
[----:B------:R-:W3:Y:S01]  /*0230*/  LDG.E R26, desc[UR8][R8.64] ;  /* 0x00000008081a7981 */ /* 0x000ee2000c1e1900 */
[----:B------:R-:W-:Y:S02]  /*0240*/  IADD3 R4, PT, PT, R4, 0x1, RZ ;  /* 0x0000000104047810 */ /* 0x000fe40007ffe0ff */
[----:B------:R-:W-:Y:S02]  /*0250*/  IADD3 R2, PT, PT, R2, 0x20, RZ ;  /* 0x0000002002027810 */ /* 0x000fe40007ffe0ff */
[----:B------:R-:W-:-:S02]  /*0260*/  ISETP.NE.AND P0, PT, R4, RZ, PT ;  /* 0x000000ff0400720c */ /* 0x000fc40003f05270 */
[----:B------:R-:W-:Y:S01]  /*0270*/  LEA R3, R0, R3, 0x5 ;  /* 0x0000000300037211 */ /* 0x000fe200078e28ff */
[----:B--2---:R-:W-:Y:S04]  /*0280*/  STS [R7], R24 ;  /* 0x0000001807007388 */ /* 0x004fe80000000800 */
[----:B---3--:R-:W-:Y:S01]  /*0290*/  STS [R5], R26 ;  /* 0x0000001a05007388 */ /* 0x008fe20000000800 */
[----:B------:R-:W-:Y:S06]  /*02a0*/  BAR.SYNC.DEFER_BLOCKING 0x0 ;  /* 0x0000000000007b1d */ /* 0x000fec0000010000 */
[----:B------:R-:W-:Y:S04]  /*02b0*/  LDS R10, [R6] ;  /* 0x00000000060a7984 */ /* 0x000fe80000000800 */
[----:B------:R-:W0:Y:S04]  /*02c0*/  LDS.128 R12, [R16] ;  /* 0x00000000100c7984 */ /* 0x000e280000000c00 */
[----:B------:R-:W1:Y:S04]  /*02d0*/  LDS R27, [R6+0x80] ;  /* 0x00008000061b7984 */ /* 0x000e680000000800 */
[----:B------:R-:W2:Y:S04]  /*02e0*/  LDS R17, [R6+0x100] ;  /* 0x0001000006117984 */ /* 0x000ea80000000800 */
[----:B------:R-:W3:Y:S04]  /*02f0*/  LDS R28, [R6+0x180] ;  /* 0x00018000061c7984 */ /* 0x000ee80000000800 */
[----:B------:R-:W-:Y:S04]  /*0300*/  LDS R25, [R6+0x200] ;  /* 0x0002000006197984 */ /* 0x000fe80000000800 */
[----:B------:R-:W-:Y:S04]  /*0310*/  LDS R24, [R6+0x380] ;  /* 0x0003800006187984 */ /* 0x000fe80000000800 */
[----:B------:R-:W-:Y:S01]  /*0320*/  LDS R26, [R6+0xa00] ;  /* 0x000a0000061a7984 */ /* 0x000fe20000000800 */
[----:B0-----:R-:W-:-:S03]  /*0330*/  IMAD R10, R12, R10, R11 ;  /* 0x0000000a0c0a7224 */ /* 0x001fc600078e020b */
[----:B------:R-:W-:Y:S01]  /*0340*/  LDS R12, [R6+0x280] ;  /* 0x00028000060c7984 */ /* 0x000fe20000000800 */
[----:B-1----:R-:W-:-:S03]  /*0350*/  IMAD R13, R27, R13, R10 ;  /* 0x0000000d1b0d7224 */ /* 0x002fc600078e020a */
[----:B------:R-:W0:Y:S01]  /*0360*/  LDS.128 R8, [R16+0x10] ;  /* 0x0000100010087984 */ /* 0x000e220000000c00 */
[----:B--2---:R-:W-:-:S03]  /*0370*/  IMAD R14, R17, R14, R13 ;  /* 0x0000000e110e7224 */ /* 0x004fc600078e020d */
[----:B------:R-:W1:Y:S01]  /*0380*/  LDS R17, [R6+0x300] ;  /* 0x0003000006117984 */ /* 0x000e620000000800 */
[----:B---3--:R-:W-:-:S04]  /*0390*/  IMAD R15, R28, R15, R14 ;  /* 0x0000000f1c0f7224 */ /* 0x008fc800078e020e */
[----:B0-----:R-:W-:Y:S02]  /*03a0*/  IMAD R8, R8, R25, R15 ;  /* 0x0000001908087224 */ /* 0x001fe400078e020f */
[----:B------:R-:W-:Y:S02]  /*03b0*/  LDS R25, [R6+0x400] ;  /* 0x0004000006197984 */ /* 0x000fe40000000800 */
[----:B------:R-:W-:Y:S02]  /*03c0*/  IMAD R9, R12, R9, R8 ;  /* 0x000000090c097224 */ /* 0x000fe400078e0208 */
[----:B------:R-:W0:Y:S02]  /*03d0*/  LDS.128 R12, [R16+0x20] ;  /* 0x00002000100c7984 */ /* 0x000e240000000c00 */
[----:B-1----:R-:W-:Y:S02]  /*03e0*/  IMAD R10, R17, R10, R9 ;  /* 0x0000000a110a7224 */ /* 0x002fe400078e0209 */
[----:B------:R-:W1:Y:S02]  /*03f0*/  LDS R8, [R6+0x480] ;  /* 0x0004800006087984 */ /* 0x000e640000000800 */
[----:B------:R-:W-:-:S02]  /*0400*/  IMAD R11, R24, R11, R10 ;  /* 0x0000000b180b7224 */ /* 0x000fc400078e020a */
[----:B------:R-:W2:Y:S04]  /*0410*/  LDS R17, [R6+0x500] ;  /* 0x0005000006117984 */ /* 0x000ea80000000800 */
[----:B------:R-:W3:Y:S01]  /*0420*/  LDS R24, [R6+0x580] ;  /* 0x0005800006187984 */ /* 0x000ee20000000800 */
[----:B0-----:R-:W-:-:S03]  /*0430*/  IMAD R11, R12, R25, R11 ;  /* 0x000000190c0b7224 */ /* 0x001fc600078e020b */
[----:B------:R-:W-:Y:S01]  /*0440*/  LDS R25, [R6+0x600] ;  /* 0x0006000006197984 */ /* 0x000fe20000000800 */
[----:B-1----:R-:W-:-:S03]  /*0450*/  IMAD R13, R8, R13, R11 ;  /* 0x0000000d080d7224 */ /* 0x002fc600078e020b */
[----:B------:R-:W0:Y:S01]  /*0460*/  LDS.128 R8, [R16+0x30] ;  /* 0x0000300010087984 */ /* 0x000e220000000c00 */
[----:B--2---:R-:W-:-:S03]  /*0470*/  IMAD R14, R17, R14, R13 ;  /* 0x0000000e110e7224 */ /* 0x004fc600078e020d */
[----:B------:R-:W1:Y:S01]  /*0480*/  LDS R12, [R6+0x680] ;  /* 0x00068000060c7984 */ /* 0x000e620000000800 */
[----:B---3--:R-:W-:-:S03]  /*0490*/  IMAD R15, R24, R15, R14 ;  /* 0x0000000f180f7224 */ /* 0x008fc600078e020e */
        /* <DEDUP_REMOVED lines=18> */
[----:B------:R-:W-:Y:S04]  /*05c0*/  LDS R24, [R6+0xc80] ;  /* 0x000c800006187984 */ /* 0x000fe80000000800 */
[----:B------:R-:W-:Y:S01]  /*05d0*/  LDS R17, [R6+0xd00] ;  /* 0x000d000006117984 */ /* 0x000fe20000000800 */
[----:B0-----:R-:W-:-:S03]  /*05e0*/  IMAD R15, R8, R26, R15 ;  /* 0x0000001a080f7224 */ /* 0x001fc600078e020f */
[----:B------:R-:W0:Y:S01]  /*05f0*/  LDS R8, [R6+0xb80] ;  /* 0x000b800006087984 */ /* 0x000e220000000800 */
[----:B------:R-:W-:-:S03]  /*0600*/  IMAD R9, R12, R9, R15 ;  /* 0x000000090c097224 */ /* 0x000fc600078e020f */
[----:B------:R-:W-:Y:S01]  /*0610*/  LDS R26, [R6+0xc00] ;  /* 0x000c0000061a7984 */ /* 0x000fe20000000800 */
[----:B-1----:R-:W-:-:S03]  /*0620*/  IMAD R9, R25, R10, R9 ;  /* 0x0000000a19097224 */ /* 0x002fc600078e0209 */
[----:B------:R-:W1:Y:S04]  /*0630*/  LDS.128 R12, [R16+0x60] ;  /* 0x00006000100c7984 */ /* 0x000e680000000c00 */
[----:B------:R-:W-:Y:S01]  /*0640*/  LDS R25, [R6+0xe00] ;  /* 0x000e000006197984 */ /* 0x000fe20000000800 */
[----:B0-----:R-:W-:-:S04]  /*0650*/  IMAD R9, R8, R11, R9 ;  /* 0x0000000b08097224 */ /* 0x001fc800078e0209 */
[----:B-1----:R-:W-:Y:S02]  /*0660*/  IMAD R9, R12, R26, R9 ;  /* 0x0000001a0c097224 */ /* 0x002fe400078e0209 */
[----:B------:R-:W0:Y:S02]  /*0670*/  LDS R12, [R6+0xd80] ;  /* 0x000d8000060c7984 */ /* 0x000e240000000800 */
[----:B------:R-:W-:Y:S02]  /*0680*/  IMAD R13, R24, R13, R9 ;  /* 0x0000000d180d7224 */ /* 0x000fe400078e0209 */
[----:B------:R-:W1:Y:S02]  /*0690*/  LDS.128 R8, [R16+0x70] ;  /* 0x0000700010087984 */ /* 0x000e640000000c00 */
[----:B------:R-:W-:Y:S02]  /*06a0*/  IMAD R13, R17, R14, R13 ;  /* 0x0000000e110d7224 */ /* 0x000fe400078e020d */
[----:B------:R-:W2:Y:S04]  /*06b0*/  LDS R24, [R6+0xe80] ;  /* 0x000e800006187984 */ /* 0x000ea80000000800 */
[----:B------:R-:W3:Y:S04]  /*06c0*/  LDS R14, [R6+0xf00] ;  /* 0x000f0000060e7984 */ /* 0x000ee80000000800 */
[----:B------:R-:W4:Y:S01]  /*06d0*/  LDS R17, [R6+0xf80] ;  /* 0x000f800006117984 */ /* 0x000f220000000800 */
[----:B0-----:R-:W-:-:S04]  /*06e0*/  IMAD R13, R12, R15, R13 ;  /* 0x0000000f0c0d7224 */ /* 0x001fc800078e020d */
[----:B-1----:R-:W-:-:S04]  /*06f0*/  IMAD R8, R8, R25, R13 ;  /* 0x0000001908087224 */ /* 0x002fc800078e020d */
[----:B--2---:R-:W-:-:S04]  /*0700*/  IMAD R9, R24, R9, R8 ;  /* 0x0000000918097224 */ /* 0x004fc800078e0208 */
[----:B---3--:R-:W-:-:S04]  /*0710*/  IMAD R10, R14, R10, R9 ;  /* 0x0000000a0e0a7224 */ /* 0x008fc800078e0209 */
[----:B----4-:R-:W-:Y:S01]  /*0720*/  IMAD R11, R17, R11, R10 ;  /* 0x0000000b110b7224 */ /* 0x010fe200078e020a */
[----:B------:R-:W-:Y:S06]  /*0730*/  BAR.SYNC.DEFER_BLOCKING 0x0 ;  /* 0x0000000000007b1d */ /* 0x000fec0000010000 */
[----:B------:R-:W-:Y:S05]  /*0740*/  @P0 BRA `(.L_x_1) ;  /* 0xfffffff800ac0947 */ /* 0x000fea000383ffff */
.L_x_0:
[----:B------:R-:W-:Y:S01]  /*0750*/  STG.E desc[UR8][R22.64], R11 ;  /* 0x0000000b16007986 */ /* 0x000fe2000c101908 */
[----:B------:R-:W-:Y:S05]  /*0760*/  EXIT ;  /* 0x000000000000794d */ /* 0x000fea0003800000 */
.L_x_2:
[----:B------:R-:W-:-:S00]  /*0770*/  BRA `(.L_x_2) ;  /* 0xfffffffc00fc7947 */ /* 0x000fc0000383ffff */
[----:B------:R-:W-:-:S00]  /*0780*/  NOP ;  /* 0x0000000000007918 */ /* 0x000fc00000000000 */
[----:B------:R-:W-:-:S00]  /*0790*/  NOP ;  /* 0x0000000000007918 */ /* 0x000fc00000000000 */
[----:B------:R-:W-:-:S00]  /*07a0*/  NOP ;  /* 0x0000000000007918 */ /* 0x000fc00000000000 */
[----:B------:R-:W-:-:S00]  /*07b0*/  NOP ;  /* 0x0000000000007918 */ /* 0x000fc00000000000 */
[----:B------:R-:W-:-:S00]  /*07c0*/  NOP ;  /* 0x0000000000007918 */ /* 0x000fc00000000000 */
[----:B------:R-:W-:-:S00]  /*07d0*/  NOP ;  /* 0x0000000000007918 */ /* 0x000fc00000000000 */
[----:B------:R-:W-:-:S00]  /*07e0*/  NOP ;  /* 0x0000000000007918 */ /* 0x000fc00000000000 */
[----:B------:R-:W-:-:S00]  /*07f0*/  NOP ;  /* 0x0000000000007918 */ /* 0x000fc00000000000 */
.L_x_3:


//--------------------- .nv.shared._Z15matrix_mult_gpuPiS_S_j --------------------------
	.section	.nv.shared._Z15matrix_mult_gpuPiS_S_j,"aw",@nobits
	.sectionflags	@""
	.align	4
.nv.shared._Z15matrix_mult_gpuPiS_S_j:
	.zero		9216


//--------------------- .nv.shared.reserved.0     --------------------------
	.section	.nv.shared.reserved.0,"aw",@nobits
	.weak		__nv_reservedSMEM_offset_0_alias
	.size		__nv_reservedSMEM_offset_0_alias, 0, 64
	.other		__nv_reservedSMEM_offset_0_alias,@"STO_CUDA_RESERVED_SHARED STV_DEFAULT"
__nv_reservedSMEM_offset_0_alias:
	.zero		0
	.zero		64


//--------------------- .nv.constant0._Z15matrix_mult_gpuPiS_S_j --------------------------
	.section	.nv.constant0._Z15matrix_mult_gpuPiS_S_j,"a",@progbits
	.sectionflags	@""
	.align	4
.nv.constant0._Z15matrix_mult_gpuPiS_S_j:
	.zero		924


//--------------------- SYMBOLS --------------------------

	.type		.nv.reservedSmem.offset0,@object
	.size		.nv.reservedSmem.offset0,0x4
	.type		.nv.reservedSmem.cap,@object
	.size		.nv.reservedSmem.cap,0x4
